//
// Generated by NVIDIA NVVM Compiler
//
// Compiler Build ID: CL-36424714
// Cuda compilation tools, release 13.0, V13.0.88
// Based on NVVM 20.0.0
//

.version 9.0
.target sm_100
.address_size 64

	// .globl	_Z10AddFeaturePfS_

.visible .entry _Z10AddFeaturePfS_(
	.param .u64 .ptr .align 1 _Z10AddFeaturePfS__param_0,
	.param .u64 .ptr .align 1 _Z10AddFeaturePfS__param_1
)
{
	.reg .b32 	%r<5>;
	.reg .b32 	%f<4>;
	.reg .b64 	%rd<8>;

	ld.param.u64 	%rd1, [_Z10AddFeaturePfS__param_0];
	ld.param.u64 	%rd2, [_Z10AddFeaturePfS__param_1];
	cvta.to.global.u64 	%rd3, %rd1;
	cvta.to.global.u64 	%rd4, %rd2;
	mov.u32 	%r1, %ctaid.x;
	mov.u32 	%r2, %ntid.x;
	mov.u32 	%r3, %tid.x;
	mad.lo.s32 	%r4, %r1, %r2, %r3;
	mul.wide.s32 	%rd5, %r4, 4;
	add.s64 	%rd6, %rd4, %rd5;
	ld.global.f32 	%f1, [%rd6];
	add.s64 	%rd7, %rd3, %rd5;
	ld.global.f32 	%f2, [%rd7];
	add.f32 	%f3, %f1, %f2;
	st.global.f32 	[%rd7], %f3;
	ret;

}


// ===== COMPILED SASS (sm_100) =====

	.target	sm_100

	.elftype	@"ET_EXEC"


//--------------------- .note.nv.tkinfo           --------------------------
	.section	.note.nv.tkinfo,"",@"SHT_NOTE"
	.sectionflags	@"SHF_NOTE_NV_TKINFO"
	.tkinfo
        /*0018*/ 	.word	0x00000002
        /*0030*/ 	.string	""
        /*0030*/ 	.string	"ptxas"
        /*0030*/ 	.string	"Cuda compilation tools, release 13.0, V13.0.88"
        /*0030*/ 	.string	"Build cuda_13.0.r13.0/compiler.36424714_0"
        /*0030*/ 	.string	"-arch sm_100 -m 64 "



//--------------------- .note.nv.cuinfo           --------------------------
	.section	.note.nv.cuinfo,"",@"SHT_NOTE"
	.sectionflags	@"SHF_NOTE_NV_CUINFO"
        /*0018*/ 	.short	0x0002
        /*001a*/ 	.short	0x0064
        /*001c*/ 	.short	0x0082
	.zero		2


//--------------------- .nv.info                  --------------------------
	.section	.nv.info,"",@"SHT_CUDA_INFO"
	.align	4


	//----- nvinfo : EIATTR_REGCOUNT
	.align		4
        /*0000*/ 	.byte	0x04, 0x2f
        /*0002*/ 	.short	(.L_1 - .L_0)
	.align		4
.L_0:
        /*0004*/ 	.word	index@(_Z10AddFeaturePfS_)
        /*0008*/ 	.word	0x0000000a


	//----- nvinfo : EIATTR_FRAME_SIZE
	.align		4
.L_1:
        /*000c*/ 	.byte	0x04, 0x11
        /*000e*/ 	.short	(.L_3 - .L_2)
	.align		4
.L_2:
        /*0010*/ 	.word	index@(_Z10AddFeaturePfS_)
        /*0014*/ 	.word	0x00000000


	//----- nvinfo : EIATTR_MIN_STACK_SIZE
	.align		4
.L_3:
        /*0018*/ 	.byte	0x04, 0x12
        /*001a*/ 	.short	(.L_5 - .L_4)
	.align		4
.L_4:
        /*001c*/ 	.word	index@(_Z10AddFeaturePfS_)
        /*0020*/ 	.word	0x00000000
.L_5:


//--------------------- .nv.compat                --------------------------
	.section	.nv.compat,"",@"SHT_CUDA_COMPAT_INFO"
	.align	4
        /*0000*/ 	.byte	0x02, 0x09, 0x00, 0x00, 0x02, 0x02, 0x01, 0x00, 0x02, 0x05, 0x05, 0x00, 0x03, 0x07, 0x01, 0x01
        /*0010*/ 	.byte	0x02, 0x03, 0x00, 0x00, 0x02, 0x06, 0x01, 0x00, 0x04, 0x0b, 0x08, 0x00, 0x09, 0x00, 0x00, 0x00
        /*0020*/ 	.byte	0x00, 0x00, 0x00, 0x00


//--------------------- .nv.info._Z10AddFeaturePfS_ --------------------------
	.section	.nv.info._Z10AddFeaturePfS_,"",@"SHT_CUDA_INFO"
	.sectionflags	@""
	.align	4


	//----- nvinfo : EIATTR_CUDA_API_VERSION
	.align		4
        /*0000*/ 	.byte	0x04, 0x37
        /*0002*/ 	.short	(.L_7 - .L_6)
.L_6:
        /*0004*/ 	.word	0x00000082


	//----- nvinfo : EIATTR_KPARAM_INFO
	.align		4
.L_7:
        /*0008*/ 	.byte	0x04, 0x17
        /*000a*/ 	.short	(.L_9 - .L_8)
.L_8:
        /*000c*/ 	.word	0x00000000
        /*0010*/ 	.short	0x0001
        /*0012*/ 	.short	0x0008
        /*0014*/ 	.byte	0x00, 0xf5, 0x21, 0x00


	//----- nvinfo : EIATTR_KPARAM_INFO
	.align		4
.L_9:
        /*0018*/ 	.byte	0x04, 0x17
        /*001a*/ 	.short	(.L_11 - .L_10)
.L_10:
        /*001c*/ 	.word	0x00000000
        /*0020*/ 	.short	0x0000
        /*0022*/ 	.short	0x0000
        /*0024*/ 	.byte	0x00, 0xf5, 0x21, 0x00


	//----- nvinfo : EIATTR_SPARSE_MMA_MASK
	.align		4
.L_11:
        /*0028*/ 	.byte	0x03, 0x50
        /*002a*/ 	.short	0x0000


	//----- nvinfo : EIATTR_MAXREG_COUNT
	.align		4
        /*002c*/ 	.byte	0x03, 0x1b
        /*002e*/ 	.short	0x00ff


	//----- nvinfo : EIATTR_MERCURY_ISA_VERSION
	.align		4
        /*0030*/ 	.byte	0x03, 0x5f
        /*0032*/ 	.short	0x0101


	//----- nvinfo : EIATTR_VRC_CTA_INIT_COUNT
	.align		4
        /*0034*/ 	.byte	0x02, 0x4a
	.zero		1
	.zero		1


	//----- nvinfo : EIATTR_EXIT_INSTR_OFFSETS
	.align		4
        /*0038*/ 	.byte	0x04, 0x1c
        /*003a*/ 	.short	(.L_13 - .L_12)


	//   ....[0]....
.L_12:
        /*003c*/ 	.word	0x000000e0


	//----- nvinfo : EIATTR_CBANK_PARAM_SIZE
	.align		4
.L_13:
        /*0040*/ 	.byte	0x03, 0x19
        /*0042*/ 	.short	0x0010


	//----- nvinfo : EIATTR_PARAM_CBANK
	.align		4
        /*0044*/ 	.byte	0x04, 0x0a
        /*0046*/ 	.short	(.L_15 - .L_14)
	.align		4
.L_14:
        /*0048*/ 	.word	index@(.nv.constant0._Z10AddFeaturePfS_)
        /*004c*/ 	.short	0x0380
        /*004e*/ 	.short	0x0010


	//----- nvinfo : EIATTR_SW_WAR
	.align		4
.L_15:
        /*0050*/ 	.byte	0x04, 0x36
        /*0052*/ 	.short	(.L_17 - .L_16)
.L_16:
        /*0054*/ 	.word	0x00000008
.L_17:


//--------------------- .nv.callgraph             --------------------------
	.section	.nv.callgraph,"",@"SHT_CUDA_CALLGRAPH"
	.align	4
	.sectionentsize	8
	.align		4
        /*0000*/ 	.word	0x00000000
	.align		4
        /*0004*/ 	.word	0xffffffff
	.align		4
        /*0008*/ 	.word	0x00000000
	.align		4
        /*000c*/ 	.word	0xfffffffe
	.align		4
        /*0010*/ 	.word	0x00000000
	.align		4
        /*0014*/ 	.word	0xfffffffd
	.align		4
        /*0018*/ 	.word	0x00000000
	.align		4
        /*001c*/ 	.word	0xfffffffc


//--------------------- .text._Z10AddFeaturePfS_  --------------------------
	.section	.text._Z10AddFeaturePfS_,"ax",@progbits
	.align	128
        .global         _Z10AddFeaturePfS_
        .type           _Z10AddFeaturePfS_,@function
        .size           _Z10AddFeaturePfS_,(.L_x_1 - _Z10AddFeaturePfS_)
        .other          _Z10AddFeaturePfS_,@"STO_CUDA_ENTRY STV_DEFAULT"
_Z10AddFeaturePfS_:
.text._Z10AddFeaturePfS_:
[----:B------:R-:W-:Y:S01]  /*0000*/  LDC R1, c[0x0][0x37c] ;  /* 0x0000df00ff017b82 */ /* 0x000fe20000000800 */
[----:B------:R-:W0:Y:S07]  /*0010*/  S2R R0, SR_TID.X ;  /* 0x0000000000007919 */ /* 0x000e2e0000002100 */
[----:B------:R-:W0:Y:S01]  /*0020*/  S2UR UR6, SR_CTAID.X ;  /* 0x00000000000679c3 */ /* 0x000e220000002500 */
[----:B------:R-:W1:Y:S07]  /*0030*/  LDCU.64 UR4, c[0x0][0x358] ;  /* 0x00006b00ff0477ac */ /* 0x000e6e0008000a00 */
[----:B------:R-:W0:Y:S08]  /*0040*/  LDC R7, c[0x0][0x360] ;  /* 0x0000d800ff077b82 */ /* 0x000e300000000800 */
[----:B------:R-:W2:Y:S08]  /*0050*/  LDC.64 R2, c[0x0][0x388] ;  /* 0x0000e200ff027b82 */ /* 0x000eb00000000a00 */
[----:B------:R-:W3:Y:S01]  /*0060*/  LDC.64 R4, c[0x0][0x380] ;  /* 0x0000e000ff047b82 */ /* 0x000ee20000000a00 */
[----:B0-----:R-:W-:-:S04]  /*0070*/  IMAD R7, R7, UR6, R0 ;  /* 0x0000000607077c24 */ /* 0x001fc8000f8e0200 */
[----:B--2---:R-:W-:-:S06]  /*0080*/  IMAD.WIDE R2, R7, 0x4, R2 ;  /* 0x0000000407027825 */ /* 0x004fcc00078e0202 */
[----:B-1----:R-:W2:Y:S01]  /*0090*/  LDG.E R2, desc[UR4][R2.64] ;  /* 0x0000000402027981 */ /* 0x002ea2000c1e1900 */
[----:B---3--:R-:W-:-:S05]  /*00a0*/  IMAD.WIDE R4, R7, 0x4, R4 ;  /* 0x0000000407047825 */ /* 0x008fca00078e0204 */
[----:B------:R-:W2:Y:S02]  /*00b0*/  LDG.E R7, desc[UR4][R4.64] ;  /* 0x0000000404077981 */ /* 0x000ea4000c1e1900 */
[----:B--2---:R-:W-:-:S05]  /*00c0*/  FADD R7, R2, R7 ;  /* 0x0000000702077221 */ /* 0x004fca0000000000 */
[----:B------:R-:W-:Y:S01]  /*00d0*/  STG.E desc[UR4][R4.64], R7 ;  /* 0x0000000704007986 */ /* 0x000fe2000c101904 */
[----:B------:R-:W-:Y:S05]  /*00e0*/  EXIT ;  /* 0x000000000000794d */ /* 0x000fea0003800000 */
.L_x_0:
[----:B------:R-:W-:-:S00]  /*00f0*/  BRA `(.L_x_0) ;  /* 0xfffffffc00fc7947 */ /* 0x000fc0000383ffff */
[----:B------:R-:W-:-:S00]  /*0100*/  NOP ;  /* 0x0000000000007918 */ /* 0x000fc00000000000 */
[----:B------:R-:W-:-:S00]  /*0110*/  NOP ;  /* 0x0000000000007918 */ /* 0x000fc00000000000 */
[----:B------:R-:W-:-:S00]  /*0120*/  NOP ;  /* 0x0000000000007918 */ /* 0x000fc00000000000 */
[----:B------:R-:W-:-:S00]  /*0130*/  NOP ;  /* 0x0000000000007918 */ /* 0x000fc00000000000 */
[----:B------:R-:W-:-:S00]  /*0140*/  NOP ;  /* 0x0000000000007918 */ /* 0x000fc00000000000 */
[----:B------:R-:W-:-:S00]  /*0150*/  NOP ;  /* 0x0000000000007918 */ /* 0x000fc00000000000 */
[----:B------:R-:W-:-:S00]  /*0160*/  NOP ;  /* 0x0000000000007918 */ /* 0x000fc00000000000 */
[----:B------:R-:W-:-:S00]  /*0170*/  NOP ;  /* 0x0000000000007918 */ /* 0x000fc00000000000 */
.L_x_1:


//--------------------- .nv.shared.reserved.0     --------------------------
	.section	.nv.shared.reserved.0,"aw",@nobits
	.weak		__nv_reservedSMEM_offset_0_alias
	.size		__nv_reservedSMEM_offset_0_alias, 0, 64
	.other		__nv_reservedSMEM_offset_0_alias,@"STO_CUDA_RESERVED_SHARED STV_DEFAULT"
__nv_reservedSMEM_offset_0_alias:
	.zero		0
	.zero		64


//--------------------- .nv.constant0._Z10AddFeaturePfS_ --------------------------
	.section	.nv.constant0._Z10AddFeaturePfS_,"a",@progbits
	.sectionflags	@""
	.align	4
.nv.constant0._Z10AddFeaturePfS_:
	.zero		912


//--------------------- SYMBOLS --------------------------

	.type		.nv.reservedSmem.offset0,@object
	.size		.nv.reservedSmem.offset0,0x4
